//
// Generated by NVIDIA NVVM Compiler
//
// Compiler Build ID: CL-36424714
// Cuda compilation tools, release 13.0, V13.0.88
// Based on NVVM 20.0.0
//

.version 9.0
.target sm_100
.address_size 64

	// .globl	_Z12cuda_encryptPjS_
// _ZZ12cuda_encryptPjS_E6s_data has been demoted

.visible .entry _Z12cuda_encryptPjS_(
	.param .u64 .ptr .align 1 _Z12cuda_encryptPjS__param_0,
	.param .u64 .ptr .align 1 _Z12cuda_encryptPjS__param_1
)
{
	.reg .b32 	%r<363>;
	.reg .b64 	%rd<41>;
	// demoted variable
	.shared .align 4 .b8 _ZZ12cuda_encryptPjS_E6s_data[10240];
	ld.param.u64 	%rd1, [_Z12cuda_encryptPjS__param_0];
	ld.param.u64 	%rd2, [_Z12cuda_encryptPjS__param_1];
	cvta.to.global.u64 	%rd3, %rd2;
	cvta.to.global.u64 	%rd4, %rd1;
	mov.u32 	%r1, %tid.x;
	mov.u32 	%r2, %ctaid.x;
	mov.u32 	%r3, %ntid.x;
	mad.lo.s32 	%r4, %r2, %r3, %r1;
	mul.wide.u32 	%rd5, %r4, 4;
	add.s64 	%rd6, %rd4, %rd5;
	ld.global.u32 	%r5, [%rd6];
	shl.b32 	%r6, %r1, 2;
	mov.u32 	%r7, _ZZ12cuda_encryptPjS_E6s_data;
	add.s32 	%r8, %r7, %r6;
	add.s32 	%r9, %r4, 1;
	mul.wide.u32 	%rd7, %r9, 4;
	add.s64 	%rd8, %rd4, %rd7;
	ld.global.u32 	%r10, [%rd8];
	add.s32 	%r11, %r4, 2;
	mul.wide.u32 	%rd9, %r11, 4;
	add.s64 	%rd10, %rd4, %rd9;
	ld.global.u32 	%r12, [%rd10];
	add.s32 	%r13, %r4, 3;
	mul.wide.u32 	%rd11, %r13, 4;
	add.s64 	%rd12, %rd4, %rd11;
	ld.global.u32 	%r14, [%rd12];
	add.s64 	%rd13, %rd3, %rd5;
	ld.global.u32 	%r15, [%rd13];
	st.shared.u32 	[%r8+2048], %r15;
	add.s64 	%rd14, %rd3, %rd7;
	ld.global.u32 	%r16, [%rd14];
	st.shared.u32 	[%r8+2052], %r16;
	add.s64 	%rd15, %rd3, %rd9;
	ld.global.u32 	%r17, [%rd15];
	st.shared.u32 	[%r8+2056], %r17;
	add.s64 	%rd16, %rd3, %rd11;
	ld.global.u32 	%r18, [%rd16];
	st.shared.u32 	[%r8+2060], %r18;
	add.s32 	%r19, %r4, 4;
	mul.wide.u32 	%rd17, %r19, 4;
	add.s64 	%rd18, %rd3, %rd17;
	ld.global.u32 	%r20, [%rd18];
	st.shared.u32 	[%r8+2064], %r20;
	add.s32 	%r21, %r4, 5;
	mul.wide.u32 	%rd19, %r21, 4;
	add.s64 	%rd20, %rd3, %rd19;
	ld.global.u32 	%r22, [%rd20];
	st.shared.u32 	[%r8+2068], %r22;
	add.s32 	%r23, %r4, 6;
	mul.wide.u32 	%rd21, %r23, 4;
	add.s64 	%rd22, %rd3, %rd21;
	ld.global.u32 	%r24, [%rd22];
	st.shared.u32 	[%r8+2072], %r24;
	add.s32 	%r25, %r4, 7;
	mul.wide.u32 	%rd23, %r25, 4;
	add.s64 	%rd24, %rd3, %rd23;
	ld.global.u32 	%r26, [%rd24];
	st.shared.u32 	[%r8+2076], %r26;
	add.s32 	%r27, %r4, 8;
	mul.wide.u32 	%rd25, %r27, 4;
	add.s64 	%rd26, %rd3, %rd25;
	ld.global.u32 	%r28, [%rd26];
	st.shared.u32 	[%r8+2080], %r28;
	add.s32 	%r29, %r4, 9;
	mul.wide.u32 	%rd27, %r29, 4;
	add.s64 	%rd28, %rd3, %rd27;
	ld.global.u32 	%r30, [%rd28];
	st.shared.u32 	[%r8+2084], %r30;
	add.s32 	%r31, %r4, 10;
	mul.wide.u32 	%rd29, %r31, 4;
	add.s64 	%rd30, %rd3, %rd29;
	ld.global.u32 	%r32, [%rd30];
	st.shared.u32 	[%r8+2088], %r32;
	add.s32 	%r33, %r4, 11;
	mul.wide.u32 	%rd31, %r33, 4;
	add.s64 	%rd32, %rd3, %rd31;
	ld.global.u32 	%r34, [%rd32];
	st.shared.u32 	[%r8+2092], %r34;
	add.s32 	%r35, %r4, 12;
	mul.wide.u32 	%rd33, %r35, 4;
	add.s64 	%rd34, %rd3, %rd33;
	ld.global.u32 	%r36, [%rd34];
	st.shared.u32 	[%r8+2096], %r36;
	add.s32 	%r37, %r4, 13;
	mul.wide.u32 	%rd35, %r37, 4;
	add.s64 	%rd36, %rd3, %rd35;
	ld.global.u32 	%r38, [%rd36];
	st.shared.u32 	[%r8+2100], %r38;
	add.s32 	%r39, %r4, 14;
	mul.wide.u32 	%rd37, %r39, 4;
	add.s64 	%rd38, %rd3, %rd37;
	ld.global.u32 	%r40, [%rd38];
	st.shared.u32 	[%r8+2104], %r40;
	add.s32 	%r41, %r4, 15;
	mul.wide.u32 	%rd39, %r41, 4;
	add.s64 	%rd40, %rd3, %rd39;
	ld.global.u32 	%r42, [%rd40];
	st.shared.u32 	[%r8+2108], %r42;
	xor.b32  	%r43, %r12, %r14;
	and.b32  	%r44, %r43, %r10;
	xor.b32  	%r45, %r44, %r14;
	add.s32 	%r46, %r5, %r15;
	add.s32 	%r47, %r46, %r45;
	shf.l.wrap.b32 	%r48, %r47, %r47, 3;
	xor.b32  	%r49, %r10, %r12;
	and.b32  	%r50, %r48, %r49;
	xor.b32  	%r51, %r50, %r12;
	add.s32 	%r52, %r14, %r16;
	add.s32 	%r53, %r52, %r51;
	shf.l.wrap.b32 	%r54, %r53, %r53, 7;
	xor.b32  	%r55, %r48, %r10;
	and.b32  	%r56, %r54, %r55;
	xor.b32  	%r57, %r56, %r10;
	add.s32 	%r58, %r12, %r17;
	add.s32 	%r59, %r58, %r57;
	shf.l.wrap.b32 	%r60, %r59, %r59, 11;
	xor.b32  	%r61, %r54, %r48;
	and.b32  	%r62, %r60, %r61;
	xor.b32  	%r63, %r62, %r48;
	add.s32 	%r64, %r10, %r18;
	add.s32 	%r65, %r64, %r63;
	shf.l.wrap.b32 	%r66, %r65, %r65, 19;
	xor.b32  	%r67, %r60, %r54;
	and.b32  	%r68, %r66, %r67;
	xor.b32  	%r69, %r68, %r54;
	add.s32 	%r70, %r48, %r15;
	add.s32 	%r71, %r70, %r69;
	shf.l.wrap.b32 	%r72, %r71, %r71, 3;
	xor.b32  	%r73, %r66, %r60;
	and.b32  	%r74, %r72, %r73;
	xor.b32  	%r75, %r74, %r60;
	add.s32 	%r76, %r54, %r16;
	add.s32 	%r77, %r76, %r75;
	shf.l.wrap.b32 	%r78, %r77, %r77, 7;
	xor.b32  	%r79, %r72, %r66;
	and.b32  	%r80, %r78, %r79;
	xor.b32  	%r81, %r80, %r66;
	add.s32 	%r82, %r60, %r17;
	add.s32 	%r83, %r82, %r81;
	shf.l.wrap.b32 	%r84, %r83, %r83, 11;
	xor.b32  	%r85, %r78, %r72;
	and.b32  	%r86, %r84, %r85;
	xor.b32  	%r87, %r86, %r72;
	add.s32 	%r88, %r66, %r18;
	add.s32 	%r89, %r88, %r87;
	shf.l.wrap.b32 	%r90, %r89, %r89, 19;
	xor.b32  	%r91, %r84, %r78;
	and.b32  	%r92, %r90, %r91;
	xor.b32  	%r93, %r92, %r78;
	add.s32 	%r94, %r72, %r28;
	add.s32 	%r95, %r94, %r93;
	shf.l.wrap.b32 	%r96, %r95, %r95, 3;
	xor.b32  	%r97, %r90, %r84;
	and.b32  	%r98, %r96, %r97;
	xor.b32  	%r99, %r98, %r84;
	add.s32 	%r100, %r78, %r30;
	add.s32 	%r101, %r100, %r99;
	shf.l.wrap.b32 	%r102, %r101, %r101, 7;
	xor.b32  	%r103, %r96, %r90;
	and.b32  	%r104, %r102, %r103;
	xor.b32  	%r105, %r104, %r90;
	add.s32 	%r106, %r84, %r32;
	add.s32 	%r107, %r106, %r105;
	shf.l.wrap.b32 	%r108, %r107, %r107, 11;
	xor.b32  	%r109, %r102, %r96;
	and.b32  	%r110, %r108, %r109;
	xor.b32  	%r111, %r110, %r96;
	add.s32 	%r112, %r90, %r34;
	add.s32 	%r113, %r112, %r111;
	shf.l.wrap.b32 	%r114, %r113, %r113, 19;
	xor.b32  	%r115, %r108, %r102;
	and.b32  	%r116, %r114, %r115;
	xor.b32  	%r117, %r116, %r102;
	add.s32 	%r118, %r96, %r36;
	add.s32 	%r119, %r118, %r117;
	shf.l.wrap.b32 	%r120, %r119, %r119, 3;
	xor.b32  	%r121, %r114, %r108;
	and.b32  	%r122, %r120, %r121;
	xor.b32  	%r123, %r122, %r108;
	add.s32 	%r124, %r102, %r38;
	add.s32 	%r125, %r124, %r123;
	shf.l.wrap.b32 	%r126, %r125, %r125, 7;
	xor.b32  	%r127, %r120, %r114;
	and.b32  	%r128, %r126, %r127;
	xor.b32  	%r129, %r128, %r114;
	add.s32 	%r130, %r108, %r40;
	add.s32 	%r131, %r130, %r129;
	shf.l.wrap.b32 	%r132, %r131, %r131, 11;
	xor.b32  	%r133, %r126, %r120;
	and.b32  	%r134, %r132, %r133;
	xor.b32  	%r135, %r134, %r120;
	add.s32 	%r136, %r114, %r42;
	add.s32 	%r137, %r136, %r135;
	shf.l.wrap.b32 	%r138, %r137, %r137, 19;
	or.b32  	%r139, %r126, %r132;
	and.b32  	%r140, %r138, %r139;
	and.b32  	%r141, %r126, %r132;
	or.b32  	%r142, %r140, %r141;
	add.s32 	%r143, %r15, %r120;
	add.s32 	%r144, %r143, %r142;
	add.s32 	%r145, %r144, 1518500249;
	shf.l.wrap.b32 	%r146, %r145, %r145, 3;
	or.b32  	%r147, %r132, %r138;
	and.b32  	%r148, %r146, %r147;
	and.b32  	%r149, %r132, %r138;
	or.b32  	%r150, %r148, %r149;
	add.s32 	%r151, %r20, %r126;
	add.s32 	%r152, %r151, %r150;
	add.s32 	%r153, %r152, 1518500249;
	shf.l.wrap.b32 	%r154, %r153, %r153, 5;
	or.b32  	%r155, %r138, %r146;
	and.b32  	%r156, %r154, %r155;
	and.b32  	%r157, %r138, %r146;
	or.b32  	%r158, %r156, %r157;
	add.s32 	%r159, %r28, %r132;
	add.s32 	%r160, %r159, %r158;
	add.s32 	%r161, %r160, 1518500249;
	shf.l.wrap.b32 	%r162, %r161, %r161, 9;
	or.b32  	%r163, %r146, %r154;
	and.b32  	%r164, %r162, %r163;
	and.b32  	%r165, %r146, %r154;
	or.b32  	%r166, %r164, %r165;
	add.s32 	%r167, %r36, %r138;
	add.s32 	%r168, %r167, %r166;
	add.s32 	%r169, %r168, 1518500249;
	shf.l.wrap.b32 	%r170, %r169, %r169, 13;
	or.b32  	%r171, %r154, %r162;
	and.b32  	%r172, %r170, %r171;
	and.b32  	%r173, %r154, %r162;
	or.b32  	%r174, %r172, %r173;
	add.s32 	%r175, %r16, %r146;
	add.s32 	%r176, %r175, %r174;
	add.s32 	%r177, %r176, 1518500249;
	shf.l.wrap.b32 	%r178, %r177, %r177, 3;
	or.b32  	%r179, %r162, %r170;
	and.b32  	%r180, %r178, %r179;
	and.b32  	%r181, %r162, %r170;
	or.b32  	%r182, %r180, %r181;
	add.s32 	%r183, %r22, %r154;
	add.s32 	%r184, %r183, %r182;
	add.s32 	%r185, %r184, 1518500249;
	shf.l.wrap.b32 	%r186, %r185, %r185, 5;
	or.b32  	%r187, %r170, %r178;
	and.b32  	%r188, %r186, %r187;
	and.b32  	%r189, %r170, %r178;
	or.b32  	%r190, %r188, %r189;
	add.s32 	%r191, %r30, %r162;
	add.s32 	%r192, %r191, %r190;
	add.s32 	%r193, %r192, 1518500249;
	shf.l.wrap.b32 	%r194, %r193, %r193, 9;
	or.b32  	%r195, %r178, %r186;
	and.b32  	%r196, %r194, %r195;
	and.b32  	%r197, %r178, %r186;
	or.b32  	%r198, %r196, %r197;
	add.s32 	%r199, %r38, %r170;
	add.s32 	%r200, %r199, %r198;
	add.s32 	%r201, %r200, 1518500249;
	shf.l.wrap.b32 	%r202, %r201, %r201, 13;
	or.b32  	%r203, %r186, %r194;
	and.b32  	%r204, %r202, %r203;
	and.b32  	%r205, %r186, %r194;
	or.b32  	%r206, %r204, %r205;
	add.s32 	%r207, %r17, %r178;
	add.s32 	%r208, %r207, %r206;
	add.s32 	%r209, %r208, 1518500249;
	shf.l.wrap.b32 	%r210, %r209, %r209, 3;
	or.b32  	%r211, %r194, %r202;
	and.b32  	%r212, %r210, %r211;
	and.b32  	%r213, %r194, %r202;
	or.b32  	%r214, %r212, %r213;
	add.s32 	%r215, %r24, %r186;
	add.s32 	%r216, %r215, %r214;
	add.s32 	%r217, %r216, 1518500249;
	shf.l.wrap.b32 	%r218, %r217, %r217, 5;
	or.b32  	%r219, %r202, %r210;
	and.b32  	%r220, %r218, %r219;
	and.b32  	%r221, %r202, %r210;
	or.b32  	%r222, %r220, %r221;
	add.s32 	%r223, %r32, %r194;
	add.s32 	%r224, %r223, %r222;
	add.s32 	%r225, %r224, 1518500249;
	shf.l.wrap.b32 	%r226, %r225, %r225, 9;
	or.b32  	%r227, %r210, %r218;
	and.b32  	%r228, %r226, %r227;
	and.b32  	%r229, %r210, %r218;
	or.b32  	%r230, %r228, %r229;
	add.s32 	%r231, %r40, %r202;
	add.s32 	%r232, %r231, %r230;
	add.s32 	%r233, %r232, 1518500249;
	shf.l.wrap.b32 	%r234, %r233, %r233, 13;
	or.b32  	%r235, %r218, %r226;
	and.b32  	%r236, %r234, %r235;
	and.b32  	%r237, %r218, %r226;
	or.b32  	%r238, %r236, %r237;
	add.s32 	%r239, %r18, %r210;
	add.s32 	%r240, %r239, %r238;
	add.s32 	%r241, %r240, 1518500249;
	shf.l.wrap.b32 	%r242, %r241, %r241, 3;
	or.b32  	%r243, %r226, %r234;
	and.b32  	%r244, %r242, %r243;
	and.b32  	%r245, %r226, %r234;
	or.b32  	%r246, %r244, %r245;
	add.s32 	%r247, %r26, %r218;
	add.s32 	%r248, %r247, %r246;
	add.s32 	%r249, %r248, 1518500249;
	shf.l.wrap.b32 	%r250, %r249, %r249, 5;
	or.b32  	%r251, %r234, %r242;
	and.b32  	%r252, %r250, %r251;
	and.b32  	%r253, %r234, %r242;
	or.b32  	%r254, %r252, %r253;
	add.s32 	%r255, %r34, %r226;
	add.s32 	%r256, %r255, %r254;
	add.s32 	%r257, %r256, 1518500249;
	shf.l.wrap.b32 	%r258, %r257, %r257, 9;
	or.b32  	%r259, %r242, %r250;
	and.b32  	%r260, %r258, %r259;
	and.b32  	%r261, %r242, %r250;
	or.b32  	%r262, %r260, %r261;
	add.s32 	%r263, %r42, %r234;
	add.s32 	%r264, %r263, %r262;
	add.s32 	%r265, %r264, 1518500249;
	shf.l.wrap.b32 	%r266, %r265, %r265, 13;
	xor.b32  	%r267, %r258, %r250;
	xor.b32  	%r268, %r267, %r266;
	add.s32 	%r269, %r15, %r242;
	add.s32 	%r270, %r269, %r268;
	add.s32 	%r271, %r270, 1859775393;
	shf.l.wrap.b32 	%r272, %r271, %r271, 3;
	xor.b32  	%r273, %r266, %r258;
	xor.b32  	%r274, %r273, %r272;
	add.s32 	%r275, %r28, %r250;
	add.s32 	%r276, %r275, %r274;
	add.s32 	%r277, %r276, 1859775393;
	shf.l.wrap.b32 	%r278, %r277, %r277, 9;
	xor.b32  	%r279, %r272, %r266;
	xor.b32  	%r280, %r279, %r278;
	add.s32 	%r281, %r20, %r258;
	add.s32 	%r282, %r281, %r280;
	add.s32 	%r283, %r282, 1859775393;
	shf.l.wrap.b32 	%r284, %r283, %r283, 11;
	xor.b32  	%r285, %r278, %r272;
	xor.b32  	%r286, %r285, %r284;
	add.s32 	%r287, %r36, %r266;
	add.s32 	%r288, %r287, %r286;
	add.s32 	%r289, %r288, 1859775393;
	shf.l.wrap.b32 	%r290, %r289, %r289, 15;
	xor.b32  	%r291, %r284, %r278;
	xor.b32  	%r292, %r291, %r290;
	add.s32 	%r293, %r17, %r272;
	add.s32 	%r294, %r293, %r292;
	add.s32 	%r295, %r294, 1859775393;
	shf.l.wrap.b32 	%r296, %r295, %r295, 3;
	xor.b32  	%r297, %r290, %r284;
	xor.b32  	%r298, %r297, %r296;
	add.s32 	%r299, %r32, %r278;
	add.s32 	%r300, %r299, %r298;
	add.s32 	%r301, %r300, 1859775393;
	shf.l.wrap.b32 	%r302, %r301, %r301, 9;
	xor.b32  	%r303, %r296, %r290;
	xor.b32  	%r304, %r303, %r302;
	add.s32 	%r305, %r24, %r284;
	add.s32 	%r306, %r305, %r304;
	add.s32 	%r307, %r306, 1859775393;
	shf.l.wrap.b32 	%r308, %r307, %r307, 11;
	xor.b32  	%r309, %r302, %r296;
	xor.b32  	%r310, %r309, %r308;
	add.s32 	%r311, %r40, %r290;
	add.s32 	%r312, %r311, %r310;
	add.s32 	%r313, %r312, 1859775393;
	shf.l.wrap.b32 	%r314, %r313, %r313, 15;
	xor.b32  	%r315, %r308, %r302;
	xor.b32  	%r316, %r315, %r314;
	add.s32 	%r317, %r16, %r296;
	add.s32 	%r318, %r317, %r316;
	add.s32 	%r319, %r318, 1859775393;
	shf.l.wrap.b32 	%r320, %r319, %r319, 3;
	xor.b32  	%r321, %r314, %r308;
	xor.b32  	%r322, %r321, %r320;
	add.s32 	%r323, %r30, %r302;
	add.s32 	%r324, %r323, %r322;
	add.s32 	%r325, %r324, 1859775393;
	shf.l.wrap.b32 	%r326, %r325, %r325, 9;
	xor.b32  	%r327, %r320, %r314;
	xor.b32  	%r328, %r327, %r326;
	add.s32 	%r329, %r22, %r308;
	add.s32 	%r330, %r329, %r328;
	add.s32 	%r331, %r330, 1859775393;
	shf.l.wrap.b32 	%r332, %r331, %r331, 11;
	xor.b32  	%r333, %r326, %r320;
	xor.b32  	%r334, %r333, %r332;
	add.s32 	%r335, %r38, %r314;
	add.s32 	%r336, %r335, %r334;
	add.s32 	%r337, %r336, 1859775393;
	shf.l.wrap.b32 	%r338, %r337, %r337, 15;
	xor.b32  	%r339, %r332, %r326;
	xor.b32  	%r340, %r339, %r338;
	add.s32 	%r341, %r18, %r320;
	add.s32 	%r342, %r341, %r340;
	add.s32 	%r343, %r342, 1859775393;
	shf.l.wrap.b32 	%r344, %r343, %r343, 3;
	st.shared.u32 	[%r8], %r344;
	xor.b32  	%r345, %r338, %r332;
	xor.b32  	%r346, %r345, %r344;
	add.s32 	%r347, %r34, %r326;
	add.s32 	%r348, %r347, %r346;
	add.s32 	%r349, %r348, 1859775393;
	shf.l.wrap.b32 	%r350, %r349, %r349, 9;
	st.shared.u32 	[%r8+12], %r350;
	xor.b32  	%r351, %r344, %r338;
	xor.b32  	%r352, %r351, %r350;
	add.s32 	%r353, %r26, %r332;
	add.s32 	%r354, %r353, %r352;
	add.s32 	%r355, %r354, 1859775393;
	shf.l.wrap.b32 	%r356, %r355, %r355, 11;
	st.shared.u32 	[%r8+8], %r356;
	xor.b32  	%r357, %r350, %r344;
	xor.b32  	%r358, %r357, %r356;
	add.s32 	%r359, %r42, %r338;
	add.s32 	%r360, %r359, %r358;
	add.s32 	%r361, %r360, 1859775393;
	shf.l.wrap.b32 	%r362, %r361, %r361, 15;
	st.shared.u32 	[%r8+4], %r362;
	st.global.u32 	[%rd6], %r344;
	st.global.u32 	[%rd8], %r362;
	st.global.u32 	[%rd10], %r356;
	st.global.u32 	[%rd12], %r350;
	ret;

}


// ===== COMPILED SASS (sm_100) =====

	.target	sm_100

	.elftype	@"ET_EXEC"


//--------------------- .note.nv.tkinfo           --------------------------
	.section	.note.nv.tkinfo,"",@"SHT_NOTE"
	.sectionflags	@"SHF_NOTE_NV_TKINFO"
	.tkinfo
        /*0018*/ 	.word	0x00000002
        /*0030*/ 	.string	""
        /*0030*/ 	.string	"ptxas"
        /*0030*/ 	.string	"Cuda compilation tools, release 13.0, V13.0.88"
        /*0030*/ 	.string	"Build cuda_13.0.r13.0/compiler.36424714_0"
        /*0030*/ 	.string	"-arch sm_100 -m 64 "



//--------------------- .note.nv.cuinfo           --------------------------
	.section	.note.nv.cuinfo,"",@"SHT_NOTE"
	.sectionflags	@"SHF_NOTE_NV_CUINFO"
        /*0018*/ 	.short	0x0002
        /*001a*/ 	.short	0x0064
        /*001c*/ 	.short	0x0082
	.zero		2


//--------------------- .nv.info                  --------------------------
	.section	.nv.info,"",@"SHT_CUDA_INFO"
	.align	4


	//----- nvinfo : EIATTR_REGCOUNT
	.align		4
        /*0000*/ 	.byte	0x04, 0x2f
        /*0002*/ 	.short	(.L_1 - .L_0)
	.align		4
.L_0:
        /*0004*/ 	.word	index@(_Z12cuda_encryptPjS_)
        /*0008*/ 	.word	0x00000028


	//----- nvinfo : EIATTR_FRAME_SIZE
	.align		4
.L_1:
        /*000c*/ 	.byte	0x04, 0x11
        /*000e*/ 	.short	(.L_3 - .L_2)
	.align		4
.L_2:
        /*0010*/ 	.word	index@(_Z12cuda_encryptPjS_)
        /*0014*/ 	.word	0x00000000


	//----- nvinfo : EIATTR_MIN_STACK_SIZE
	.align		4
.L_3:
        /*0018*/ 	.byte	0x04, 0x12
        /*001a*/ 	.short	(.L_5 - .L_4)
	.align		4
.L_4:
        /*001c*/ 	.word	index@(_Z12cuda_encryptPjS_)
        /*0020*/ 	.word	0x00000000
.L_5:


//--------------------- .nv.compat                --------------------------
	.section	.nv.compat,"",@"SHT_CUDA_COMPAT_INFO"
	.align	4
        /*0000*/ 	.byte	0x02, 0x09, 0x00, 0x00, 0x02, 0x02, 0x01, 0x00, 0x02, 0x05, 0x05, 0x00, 0x03, 0x07, 0x01, 0x01
        /*0010*/ 	.byte	0x02, 0x03, 0x00, 0x00, 0x02, 0x06, 0x01, 0x00, 0x04, 0x0b, 0x08, 0x00, 0x09, 0x00, 0x00, 0x00
        /*0020*/ 	.byte	0x00, 0x00, 0x00, 0x00


//--------------------- .nv.info._Z12cuda_encryptPjS_ --------------------------
	.section	.nv.info._Z12cuda_encryptPjS_,"",@"SHT_CUDA_INFO"
	.sectionflags	@""
	.align	4


	//----- nvinfo : EIATTR_CUDA_API_VERSION
	.align		4
        /*0000*/ 	.byte	0x04, 0x37
        /*0002*/ 	.short	(.L_7 - .L_6)
.L_6:
        /*0004*/ 	.word	0x00000082


	//----- nvinfo : EIATTR_KPARAM_INFO
	.align		4
.L_7:
        /*0008*/ 	.byte	0x04, 0x17
        /*000a*/ 	.short	(.L_9 - .L_8)
.L_8:
        /*000c*/ 	.word	0x00000000
        /*0010*/ 	.short	0x0001
        /*0012*/ 	.short	0x0008
        /*0014*/ 	.byte	0x00, 0xf5, 0x21, 0x00


	//----- nvinfo : EIATTR_KPARAM_INFO
	.align		4
.L_9:
        /*0018*/ 	.byte	0x04, 0x17
        /*001a*/ 	.short	(.L_11 - .L_10)
.L_10:
        /*001c*/ 	.word	0x00000000
        /*0020*/ 	.short	0x0000
        /*0022*/ 	.short	0x0000
        /*0024*/ 	.byte	0x00, 0xf5, 0x21, 0x00


	//----- nvinfo : EIATTR_SPARSE_MMA_MASK
	.align		4
.L_11:
        /*0028*/ 	.byte	0x03, 0x50
        /*002a*/ 	.short	0x0000


	//----- nvinfo : EIATTR_MAXREG_COUNT
	.align		4
        /*002c*/ 	.byte	0x03, 0x1b
        /*002e*/ 	.short	0x00ff


	//----- nvinfo : EIATTR_MERCURY_ISA_VERSION
	.align		4
        /*0030*/ 	.byte	0x03, 0x5f
        /*0032*/ 	.short	0x0101


	//----- nvinfo : EIATTR_VRC_CTA_INIT_COUNT
	.align		4
        /*0034*/ 	.byte	0x02, 0x4a
	.zero		1
	.zero		1


	//----- nvinfo : EIATTR_EXIT_INSTR_OFFSETS
	.align		4
        /*0038*/ 	.byte	0x04, 0x1c
        /*003a*/ 	.short	(.L_13 - .L_12)


	//   ....[0]....
.L_12:
        /*003c*/ 	.word	0x000010b0


	//----- nvinfo : EIATTR_CBANK_PARAM_SIZE
	.align		4
.L_13:
        /*0040*/ 	.byte	0x03, 0x19
        /*0042*/ 	.short	0x0010


	//----- nvinfo : EIATTR_PARAM_CBANK
	.align		4
        /*0044*/ 	.byte	0x04, 0x0a
        /*0046*/ 	.short	(.L_15 - .L_14)
	.align		4
.L_14:
        /*0048*/ 	.word	index@(.nv.constant0._Z12cuda_encryptPjS_)
        /*004c*/ 	.short	0x0380
        /*004e*/ 	.short	0x0010


	//----- nvinfo : EIATTR_SW_WAR
	.align		4
.L_15:
        /*0050*/ 	.byte	0x04, 0x36
        /*0052*/ 	.short	(.L_17 - .L_16)
.L_16:
        /*0054*/ 	.word	0x00000008
.L_17:


//--------------------- .nv.callgraph             --------------------------
	.section	.nv.callgraph,"",@"SHT_CUDA_CALLGRAPH"
	.align	4
	.sectionentsize	8
	.align		4
        /*0000*/ 	.word	0x00000000
	.align		4
        /*0004*/ 	.word	0xffffffff
	.align		4
        /*0008*/ 	.word	0x00000000
	.align		4
        /*000c*/ 	.word	0xfffffffe
	.align		4
        /*0010*/ 	.word	0x00000000
	.align		4
        /*0014*/ 	.word	0xfffffffd
	.align		4
        /*0018*/ 	.word	0x00000000
	.align		4
        /*001c*/ 	.word	0xfffffffc


//--------------------- .text._Z12cuda_encryptPjS_ --------------------------
	.section	.text._Z12cuda_encryptPjS_,"ax",@progbits
	.align	128
        .global         _Z12cuda_encryptPjS_
        .type           _Z12cuda_encryptPjS_,@function
        .size           _Z12cuda_encryptPjS_,(.L_x_1 - _Z12cuda_encryptPjS_)
        .other          _Z12cuda_encryptPjS_,@"STO_CUDA_ENTRY STV_DEFAULT"
_Z12cuda_encryptPjS_:
.text._Z12cuda_encryptPjS_:
[----:B------:R-:W-:Y:S01]  /*0000*/  LDC R1, c[0x0][0x37c] ;  /* 0x0000df00ff017b82 */ /* 0x000fe20000000800 */
[----:B------:R-:W0:Y:S07]  /*0010*/  S2R R22, SR_TID.X ;  /* 0x0000000000167919 */ /* 0x000e2e0000002100 */
[----:B------:R-:W0:Y:S01]  /*0020*/  S2UR UR4, SR_CTAID.X ;  /* 0x00000000000479c3 */ /* 0x000e220000002500 */
[----:B------:R-:W1:Y:S07]  /*0030*/  LDCU.64 UR6, c[0x0][0x358] ;  /* 0x00006b00ff0677ac */ /* 0x000e6e0008000a00 */
[----:B------:R-:W0:Y:S08]  /*0040*/  LDC R29, c[0x0][0x360] ;  /* 0x0000d800ff1d7b82 */ /* 0x000e300000000800 */
[----:B------:R-:W2:Y:S08]  /*0050*/  LDC.64 R10, c[0x0][0x380] ;  /* 0x0000e000ff0a7b82 */ /* 0x000eb00000000a00 */
[----:B------:R-:W3:Y:S01]  /*0060*/  LDC.64 R8, c[0x0][0x388] ;  /* 0x0000e200ff087b82 */ /* 0x000ee20000000a00 */
[----:B0-----:R-:W-:-:S04]  /*0070*/  IMAD R29, R29, UR4, R22 ;  /* 0x000000041d1d7c24 */ /* 0x001fc8000f8e0216 */
[C---:B------:R-:W-:Y:S02]  /*0080*/  VIADD R15, R29.reuse, 0x1 ;  /* 0x000000011d0f7836 */ /* 0x040fe40000000000 */
[C---:B------:R-:W-:Y:S02]  /*0090*/  VIADD R17, R29.reuse, 0x2 ;  /* 0x000000021d117836 */ /* 0x040fe40000000000 */
[----:B------:R-:W-:Y:S02]  /*00a0*/  VIADD R19, R29, 0x3 ;  /* 0x000000031d137836 */ /* 0x000fe40000000000 */
[----:B--2---:R-:W-:-:S04]  /*00b0*/  IMAD.WIDE.U32 R6, R15, 0x4, R10 ;  /* 0x000000040f067825 */ /* 0x004fc800078e000a */
[--C-:B------:R-:W-:Y:S01]  /*00c0*/  IMAD.WIDE.U32 R4, R17, 0x4, R10.reuse ;  /* 0x0000000411047825 */ /* 0x100fe200078e000a */
[----:B-1----:R-:W2:Y:S03]  /*00d0*/  LDG.E R30, desc[UR6][R6.64] ;  /* 0x00000006061e7981 */ /* 0x002ea6000c1e1900 */
[----:B------:R-:W-:Y:S01]  /*00e0*/  IMAD.WIDE.U32 R2, R19, 0x4, R10 ;  /* 0x0000000413027825 */ /* 0x000fe200078e000a */
[----:B------:R-:W2:Y:S03]  /*00f0*/  LDG.E R25, desc[UR6][R4.64] ;  /* 0x0000000604197981 */ /* 0x000ea6000c1e1900 */
[C---:B---3--:R-:W-:Y:S01]  /*0100*/  IMAD.WIDE.U32 R12, R29.reuse, 0x4, R8 ;  /* 0x000000041d0c7825 */ /* 0x048fe200078e0008 */
[----:B------:R-:W2:Y:S03]  /*0110*/  LDG.E R0, desc[UR6][R2.64] ;  /* 0x0000000602007981 */ /* 0x000ea6000c1e1900 */
[----:B------:R-:W-:Y:S01]  /*0120*/  IMAD.WIDE.U32 R10, R29, 0x4, R10 ;  /* 0x000000041d0a7825 */ /* 0x000fe200078e000a */
[----:B------:R0:W3:Y:S04]  /*0130*/  LDG.E R23, desc[UR6][R12.64] ;  /* 0x000000060c177981 */ /* 0x0000e8000c1e1900 */
[----:B------:R-:W3:Y:S01]  /*0140*/  LDG.E R24, desc[UR6][R10.64] ;  /* 0x000000060a187981 */ /* 0x000ee2000c1e1900 */
[----:B------:R-:W-:-:S05]  /*0150*/  IMAD.WIDE.U32 R14, R15, 0x4, R8 ;  /* 0x000000040f0e7825 */ /* 0x000fca00078e0008 */
[----:B------:R1:W4:Y:S01]  /*0160*/  LDG.E R27, desc[UR6][R14.64] ;  /* 0x000000060e1b7981 */ /* 0x000322000c1e1900 */
[----:B------:R-:W-:-:S05]  /*0170*/  IMAD.WIDE.U32 R16, R17, 0x4, R8 ;  /* 0x0000000411107825 */ /* 0x000fca00078e0008 */
[----:B------:R-:W5:Y:S01]  /*0180*/  LDG.E R20, desc[UR6][R16.64] ;  /* 0x0000000610147981 */ /* 0x000f62000c1e1900 */
[----:B------:R-:W-:-:S05]  /*0190*/  IMAD.WIDE.U32 R18, R19, 0x4, R8 ;  /* 0x0000000413127825 */ /* 0x000fca00078e0008 */
[----:B------:R-:W5:Y:S01]  /*01a0*/  LDG.E R21, desc[UR6][R18.64] ;  /* 0x0000000612157981 */ /* 0x000f62000c1e1900 */
[----:B------:R-:W-:-:S04]  /*01b0*/  VIADD R35, R29, 0x8 ;  /* 0x000000081d237836 */ /* 0x000fc80000000000 */
[----:B------:R-:W-:-:S05]  /*01c0*/  IMAD.WIDE.U32 R34, R35, 0x4, R8 ;  /* 0x0000000423227825 */ /* 0x000fca00078e0008 */
[----:B------:R-:W5:Y:S01]  /*01d0*/  LDG.E R31, desc[UR6][R34.64] ;  /* 0x00000006221f7981 */ /* 0x000f62000c1e1900 */
[----:B------:R-:W-:-:S04]  /*01e0*/  VIADD R37, R29, 0x9 ;  /* 0x000000091d257836 */ /* 0x000fc80000000000 */
[----:B------:R-:W-:-:S05]  /*01f0*/  IMAD.WIDE.U32 R36, R37, 0x4, R8 ;  /* 0x0000000425247825 */ /* 0x000fca00078e0008 */
[----:B------:R-:W5:Y:S01]  /*0200*/  LDG.E R26, desc[UR6][R36.64] ;  /* 0x00000006241a7981 */ /* 0x000f62000c1e1900 */
[----:B0-----:R-:W-:-:S04]  /*0210*/  VIADD R13, R29, 0xa ;  /* 0x0000000a1d0d7836 */ /* 0x001fc80000000000 */
[----:B------:R-:W-:-:S05]  /*0220*/  IMAD.WIDE.U32 R12, R13, 0x4, R8 ;  /* 0x000000040d0c7825 */ /* 0x000fca00078e0008 */
[----:B------:R0:W5:Y:S01]  /*0230*/  LDG.E R28, desc[UR6][R12.64] ;  /* 0x000000060c1c7981 */ /* 0x000162000c1e1900 */
[----:B-1----:R-:W-:-:S04]  /*0240*/  VIADD R15, R29, 0xb ;  /* 0x0000000b1d0f7836 */ /* 0x002fc80000000000 */
[----:B0-----:R-:W-:-:S05]  /*0250*/  IMAD.WIDE.U32 R12, R15, 0x4, R8 ;  /* 0x000000040f0c7825 */ /* 0x001fca00078e0008 */
[----:B------:R0:W5:Y:S01]  /*0260*/  LDG.E R32, desc[UR6][R12.64] ;  /* 0x000000060c207981 */ /* 0x000162000c1e1900 */
[----:B------:R-:W-:-:S04]  /*0270*/  VIADD R15, R29, 0xc ;  /* 0x0000000c1d0f7836 */ /* 0x000fc80000000000 */
[----:B------:R-:W-:-:S05]  /*0280*/  IMAD.WIDE.U32 R14, R15, 0x4, R8 ;  /* 0x000000040f0e7825 */ /* 0x000fca00078e0008 */
[----:B------:R1:W5:Y:S01]  /*0290*/  LDG.E R33, desc[UR6][R14.64] ;  /* 0x000000060e217981 */ /* 0x000362000c1e1900 */
[----:B------:R-:W-:-:S04]  /*02a0*/  VIADD R17, R29, 0xd ;  /* 0x0000000d1d117836 */ /* 0x000fc80000000000 */
[----:B------:R-:W-:-:S05]  /*02b0*/  IMAD.WIDE.U32 R16, R17, 0x4, R8 ;  /* 0x0000000411107825 */ /* 0x000fca00078e0008 */
[----:B------:R1:W5:Y:S01]  /*02c0*/  LDG.E R34, desc[UR6][R16.64] ;  /* 0x0000000610227981 */ /* 0x000362000c1e1900 */
[----:B------:R-:W-:-:S04]  /*02d0*/  VIADD R19, R29, 0xe ;  /* 0x0000000e1d137836 */ /* 0x000fc80000000000 */
[----:B------:R-:W-:-:S06]  /*02e0*/  IMAD.WIDE.U32 R18, R19, 0x4, R8 ;  /* 0x0000000413127825 */ /* 0x000fcc00078e0008 */
[----:B------:R-:W5:Y:S01]  /*02f0*/  LDG.E R18, desc[UR6][R18.64] ;  /* 0x0000000612127981 */ /* 0x000f62000c1e1900 */
[----:B------:R-:W-:-:S04]  /*0300*/  VIADD R35, R29, 0xf ;  /* 0x0000000f1d237836 */ /* 0x000fc80000000000 */
[----:B0-----:R-:W-:-:S05]  /*0310*/  IMAD.WIDE.U32 R12, R35, 0x4, R8 ;  /* 0x00000004230c7825 */ /* 0x001fca00078e0008 */
[----:B------:R0:W5:Y:S01]  /*0320*/  LDG.E R35, desc[UR6][R12.64] ;  /* 0x000000060c237981 */ /* 0x000162000c1e1900 */
[----:B------:R-:W-:-:S04]  /*0330*/  VIADD R37, R29, 0x4 ;  /* 0x000000041d257836 */ /* 0x000fc80000000000 */
[----:B-1----:R-:W-:-:S06]  /*0340*/  IMAD.WIDE.U32 R14, R37, 0x4, R8 ;  /* 0x00000004250e7825 */ /* 0x002fcc00078e0008 */
[----:B------:R1:W5:Y:S01]  /*0350*/  LDG.E R14, desc[UR6][R14.64] ;  /* 0x000000060e0e7981 */ /* 0x000362000c1e1900 */
[----:B------:R-:W-:-:S04]  /*0360*/  VIADD R37, R29, 0x5 ;  /* 0x000000051d257836 */ /* 0x000fc80000000000 */
[----:B------:R-:W-:-:S06]  /*0370*/  IMAD.WIDE.U32 R16, R37, 0x4, R8 ;  /* 0x0000000425107825 */ /* 0x000fcc00078e0008 */
[----:B------:R1:W5:Y:S01]  /*0380*/  LDG.E R16, desc[UR6][R16.64] ;  /* 0x0000000610107981 */ /* 0x000362000c1e1900 */
[C---:B0-----:R-:W-:Y:S02]  /*0390*/  VIADD R13, R29.reuse, 0x6 ;  /* 0x000000061d0d7836 */ /* 0x041fe40000000000 */
[----:B------:R-:W-:Y:S01]  /*03a0*/  VIADD R29, R29, 0x7 ;  /* 0x000000071d1d7836 */ /* 0x000fe20000000000 */
[----:B--2---:R-:W-:-:S04]  /*03b0*/  LOP3.LUT R36, R0, R30, R25, 0xb8, !PT ;  /* 0x0000001e00247212 */ /* 0x004fc800078eb819 */
[----:B---3--:R-:W-:-:S04]  /*03c0*/  IADD3 R24, PT, PT, R36, R24, R23 ;  /* 0x0000001824187210 */ /* 0x008fc80007ffe017 */
[----:B------:R-:W-:-:S04]  /*03d0*/  SHF.L.W.U32.HI R19, R24, 0x3, R24 ;  /* 0x0000000318137819 */ /* 0x000fc80000010e18 */
[----:B------:R-:W-:-:S04]  /*03e0*/  LOP3.LUT R24, R25, R19, R30, 0xb8, !PT ;  /* 0x0000001319187212 */ /* 0x000fc800078eb81e */
[----:B----4-:R-:W-:-:S04]  /*03f0*/  IADD3 R0, PT, PT, R24, R0, R27 ;  /* 0x0000000018007210 */ /* 0x010fc80007ffe01b */
[----:B------:R-:W-:-:S04]  /*0400*/  SHF.L.W.U32.HI R0, R0, 0x7, R0 ;  /* 0x0000000700007819 */ /* 0x000fc80000010e00 */
[----:B------:R-:W-:-:S04]  /*0410*/  LOP3.LUT R12, R30, R0, R19, 0xb8, !PT ;  /* 0x000000001e0c7212 */ /* 0x000fc800078eb813 */
[----:B-----5:R-:W-:-:S04]  /*0420*/  IADD3 R12, PT, PT, R12, R25, R20 ;  /* 0x000000190c0c7210 */ /* 0x020fc80007ffe014 */
[----:B-1----:R-:W-:-:S04]  /*0430*/  SHF.L.W.U32.HI R15, R12, 0xb, R12 ;  /* 0x0000000b0c0f7819 */ /* 0x002fc80000010e0c */
[----:B------:R-:W-:-:S04]  /*0440*/  LOP3.LUT R17, R19, R15, R0, 0xb8, !PT ;  /* 0x0000000f13117212 */ /* 0x000fc800078eb800 */
[----:B------:R-:W-:-:S04]  /*0450*/  IADD3 R17, PT, PT, R17, R30, R21 ;  /* 0x0000001e11117210 */ /* 0x000fc80007ffe015 */
[----:B------:R-:W-:-:S04]  /*0460*/  SHF.L.W.U32.HI R17, R17, 0x13, R17 ;  /* 0x0000001311117819 */ /* 0x000fc80000010e11 */
[----:B------:R-:W-:Y:S01]  /*0470*/  LOP3.LUT R24, R0, R17, R15, 0xb8, !PT ;  /* 0x0000001100187212 */ /* 0x000fe200078eb80f */
[----:B------:R-:W-:-:S03]  /*0480*/  IMAD.WIDE.U32 R12, R13, 0x4, R8 ;  /* 0x000000040d0c7825 */ /* 0x000fc600078e0008 */
[----:B------:R-:W-:-:S03]  /*0490*/  IADD3 R24, PT, PT, R24, R19, R23 ;  /* 0x0000001318187210 */ /* 0x000fc60007ffe017 */
[----:B------:R0:W2:Y:S01]  /*04a0*/  LDG.E R12, desc[UR6][R12.64] ;  /* 0x000000060c0c7981 */ /* 0x0000a2000c1e1900 */
[----:B------:R-:W-:-:S04]  /*04b0*/  SHF.L.W.U32.HI R24, R24, 0x3, R24 ;  /* 0x0000000318187819 */ /* 0x000fc80000010e18 */
[----:B------:R-:W-:-:S04]  /*04c0*/  LOP3.LUT R19, R15, R24, R17, 0xb8, !PT ;  /* 0x000000180f137212 */ /* 0x000fc800078eb811 */
[----:B------:R-:W-:-:S04]  /*04d0*/  IADD3 R0, PT, PT, R19, R0, R27 ;  /* 0x0000000013007210 */ /* 0x000fc80007ffe01b */
[----:B------:R-:W-:-:S04]  /*04e0*/  SHF.L.W.U32.HI R0, R0, 0x7, R0 ;  /* 0x0000000700007819 */ /* 0x000fc80000010e00 */
[----:B------:R-:W-:-:S04]  /*04f0*/  LOP3.LUT R19, R17, R0, R24, 0xb8, !PT ;  /* 0x0000000011137212 */ /* 0x000fc800078eb818 */
[----:B------:R-:W-:-:S04]  /*0500*/  IADD3 R19, PT, PT, R19, R15, R20 ;  /* 0x0000000f13137210 */ /* 0x000fc80007ffe014 */
[----:B0-----:R-:W-:-:S04]  /*0510*/  SHF.L.W.U32.HI R13, R19, 0xb, R19 ;  /* 0x0000000b130d7819 */ /* 0x001fc80000010e13 */
[----:B------:R-:W-:-:S04]  /*0520*/  LOP3.LUT R30, R24, R13, R0, 0xb8, !PT ;  /* 0x0000000d181e7212 */ /* 0x000fc800078eb800 */
[----:B------:R-:W-:-:S04]  /*0530*/  IADD3 R30, PT, PT, R30, R17, R21 ;  /* 0x000000111e1e7210 */ /* 0x000fc80007ffe015 */
[----:B------:R-:W-:-:S04]  /*0540*/  SHF.L.W.U32.HI R15, R30, 0x13, R30 ;  /* 0x000000131e0f7819 */ /* 0x000fc80000010e1e */
[----:B------:R-:W-:-:S04]  /*0550*/  LOP3.LUT R17, R0, R15, R13, 0xb8, !PT ;  /* 0x0000000f00117212 */ /* 0x000fc800078eb80d */
[----:B------:R-:W-:-:S04]  /*0560*/  IADD3 R17, PT, PT, R17, R24, R31 ;  /* 0x0000001811117210 */ /* 0x000fc80007ffe01f */
[----:B------:R-:W-:-:S04]  /*0570*/  SHF.L.W.U32.HI R24, R17, 0x3, R17 ;  /* 0x0000000311187819 */ /* 0x000fc80000010e11 */
[----:B------:R-:W-:-:S04]  /*0580*/  LOP3.LUT R17, R13, R24, R15, 0xb8, !PT ;  /* 0x000000180d117212 */ /* 0x000fc800078eb80f */
[----:B------:R-:W-:-:S04]  /*0590*/  IADD3 R17, PT, PT, R17, R0, R26 ;  /* 0x0000000011117210 */ /* 0x000fc80007ffe01a */
[----:B------:R-:W-:-:S04]  /*05a0*/  SHF.L.W.U32.HI R17, R17, 0x7, R17 ;  /* 0x0000000711117819 */ /* 0x000fc80000010e11 */
[----:B------:R-:W-:Y:S01]  /*05b0*/  LOP3.LUT R0, R15, R17, R24, 0xb8, !PT ;  /* 0x000000110f007212 */ /* 0x000fe200078eb818 */
[----:B------:R-:W-:-:S03]  /*05c0*/  IMAD.WIDE.U32 R8, R29, 0x4, R8 ;  /* 0x000000041d087825 */ /* 0x000fc600078e0008 */
[----:B------:R-:W-:-:S03]  /*05d0*/  IADD3 R0, PT, PT, R0, R13, R28 ;  /* 0x0000000d00007210 */ /* 0x000fc60007ffe01c */
[----:B------:R0:W3:Y:S01]  /*05e0*/  LDG.E R8, desc[UR6][R8.64] ;  /* 0x0000000608087981 */ /* 0x0000e2000c1e1900 */
[----:B------:R-:W-:-:S04]  /*05f0*/  SHF.L.W.U32.HI R0, R0, 0xb, R0 ;  /* 0x0000000b00007819 */ /* 0x000fc80000010e00 */
[----:B------:R-:W-:-:S04]  /*0600*/  LOP3.LUT R13, R24, R0, R17, 0xb8, !PT ;  /* 0x00000000180d7212 */ /* 0x000fc800078eb811 */
[----:B------:R-:W-:-:S04]  /*0610*/  IADD3 R13, PT, PT, R13, R15, R32 ;  /* 0x0000000f0d0d7210 */ /* 0x000fc80007ffe020 */
[----:B------:R-:W-:-:S04]  /*0620*/  SHF.L.W.U32.HI R13, R13, 0x13, R13 ;  /* 0x000000130d0d7819 */ /* 0x000fc80000010e0d */
[----:B0-----:R-:W-:-:S04]  /*0630*/  LOP3.LUT R9, R17, R13, R0, 0xb8, !PT ;  /* 0x0000000d11097212 */ /* 0x001fc800078eb800 */
        /* <DEDUP_REMOVED lines=12> */
[----:B------:R-:W-:-:S05]  /*0700*/  IADD3 R15, PT, PT, R15, R23, R24 ;  /* 0x000000170f0f7210 */ /* 0x000fca0007ffe018 */
[----:B------:R-:W-:-:S05]  /*0710*/  VIADD R15, R15, 0x5a827999 ;  /* 0x5a8279990f0f7836 */ /* 0x000fca0000000000 */
        /* <DEDUP_REMOVED lines=34> */
[----:B--2---:R-:W-:-:S05]  /*0940*/  IADD3 R15, PT, PT, R15, R12, R24 ;  /* 0x0000000c0f0f7210 */ /* 0x004fca0007ffe018 */
        /* <DEDUP_REMOVED lines=15> */
[----:B---3--:R-:W-:-:S05]  /*0a40*/  IADD3 R13, PT, PT, R13, R8, R15 ;  /* 0x000000080d0d7210 */ /* 0x008fca0007ffe00f */
        /* <DEDUP_REMOVED lines=66> */
[----:B------:R-:W-:Y:S01]  /*0e70*/  LOP3.LUT R9, R0, R15, R24, 0x96, !PT ;  /* 0x0000000f00097212 */ /* 0x000fe200078e9618 */
[----:B------:R-:W0:Y:S03]  /*0e80*/  S2UR UR5, SR_CgaCtaId ;  /* 0x00000000000579c3 */ /* 0x000e260000008800 */
[----:B------:R-:W-:-:S05]  /*0e90*/  IADD3 R13, PT, PT, R9, R8, R13 ;  /* 0x00000008090d7210 */ /* 0x000fca0007ffe00d */
[----:B------:R-:W-:-:S05]  /*0ea0*/  VIADD R13, R13, 0x6ed9eba1 ;  /* 0x6ed9eba10d0d7836 */ /* 0x000fca0000000000 */
[----:B------:R-:W-:-:S04]  /*0eb0*/  SHF.L.W.U32.HI R13, R13, 0xb, R13 ;  /* 0x0000000b0d0d7819 */ /* 0x000fc80000010e0d */
[----:B------:R-:W-:-:S04]  /*0ec0*/  LOP3.LUT R17, R13, R0, R15, 0x96, !PT ;  /* 0x000000000d117212 */ /* 0x000fc800078e960f */
[----:B------:R-:W-:Y:S01]  /*0ed0*/  IADD3 R17, PT, PT, R17, R35, R24 ;  /* 0x0000002311117210 */ /* 0x000fe20007ffe018 */
[----:B------:R-:W-:Y:S02]  /*0ee0*/  UMOV UR4, 0x400 ;  /* 0x0000040000047882 */ /* 0x000fe40000000000 */
[----:B0-----:R-:W-:Y:S02]  /*0ef0*/  ULEA UR4, UR5, UR4, 0x18 ;  /* 0x0000000405047291 */ /* 0x001fe4000f8ec0ff */
[----:B------:R-:W-:Y:S01]  /*0f00*/  VIADD R17, R17, 0x6ed9eba1 ;  /* 0x6ed9eba111117836 */ /* 0x000fe20000000000 */
[----:B------:R-:W-:Y:S04]  /*0f10*/  STG.E desc[UR6][R10.64], R15 ;  /* 0x0000000f0a007986 */ /* 0x000fe8000c101906 */
[----:B------:R-:W-:-:S02]  /*0f20*/  SHF.L.W.U32.HI R17, R17, 0xf, R17 ;  /* 0x0000000f11117819 */ /* 0x000fc40000010e11 */
[----:B------:R-:W-:-:S03]  /*0f30*/  LEA R9, R22, UR4, 0x2 ;  /* 0x0000000416097c11 */ /* 0x000fc6000f8e10ff */
[----:B------:R-:W-:Y:S04]  /*0f40*/  STG.E desc[UR6][R6.64], R17 ;  /* 0x0000001106007986 */ /* 0x000fe8000c101906 */
[----:B------:R-:W-:Y:S04]  /*0f50*/  STG.E desc[UR6][R4.64], R13 ;  /* 0x0000000d04007986 */ /* 0x000fe8000c101906 */
[----:B------:R-:W-:Y:S04]  /*0f60*/  STS [R9+0x800], R23 ;  /* 0x0008001709007388 */ /* 0x000fe80000000800 */
        /* <DEDUP_REMOVED lines=15> */
[----:B------:R-:W-:Y:S04]  /*1060*/  STS [R9], R15 ;  /* 0x0000000f09007388 */ /* 0x000fe80000000800 */
[----:B------:R-:W-:Y:S04]  /*1070*/  STS [R9+0xc], R0 ;  /* 0x00000c0009007388 */ /* 0x000fe80000000800 */
[----:B------:R-:W-:Y:S04]  /*1080*/  STS [R9+0x8], R13 ;  /* 0x0000080d09007388 */ /* 0x000fe80000000800 */
[----:B------:R-:W-:Y:S04]  /*1090*/  STS [R9+0x4], R17 ;  /* 0x0000041109007388 */ /* 0x000fe80000000800 */
[----:B------:R-:W-:Y:S01]  /*10a0*/  STG.E desc[UR6][R2.64], R0 ;  /* 0x0000000002007986 */ /* 0x000fe2000c101906 */
[----:B------:R-:W-:Y:S05]  /*10b0*/  EXIT ;  /* 0x000000000000794d */ /* 0x000fea0003800000 */
.L_x_0:
[----:B------:R-:W-:-:S00]  /*10c0*/  BRA `(.L_x_0) ;  /* 0xfffffffc00fc7947 */ /* 0x000fc0000383ffff */
[----:B------:R-:W-:-:S00]  /*10d0*/  NOP ;  /* 0x0000000000007918 */ /* 0x000fc00000000000 */
        /* <DEDUP_REMOVED lines=10> */
.L_x_1:


//--------------------- .nv.shared._Z12cuda_encryptPjS_ --------------------------
	.section	.nv.shared._Z12cuda_encryptPjS_,"aw",@nobits
	.sectionflags	@""
	.align	4
.nv.shared._Z12cuda_encryptPjS_:
	.zero		11264


//--------------------- .nv.shared.reserved.0     --------------------------
	.section	.nv.shared.reserved.0,"aw",@nobits
	.weak		__nv_reservedSMEM_offset_0_alias
	.size		__nv_reservedSMEM_offset_0_alias, 0, 64
	.other		__nv_reservedSMEM_offset_0_alias,@"STO_CUDA_RESERVED_SHARED STV_DEFAULT"
__nv_reservedSMEM_offset_0_alias:
	.zero		0
	.zero		64


//--------------------- .nv.constant0._Z12cuda_encryptPjS_ --------------------------
	.section	.nv.constant0._Z12cuda_encryptPjS_,"a",@progbits
	.sectionflags	@""
	.align	4
.nv.constant0._Z12cuda_encryptPjS_:
	.zero		912


//--------------------- SYMBOLS --------------------------

	.type		.nv.reservedSmem.offset0,@object
	.size		.nv.reservedSmem.offset0,0x4
	.type		.nv.reservedSmem.cap,@object
	.size		.nv.reservedSmem.cap,0x4
